//
// Generated by NVIDIA NVVM Compiler
//
// Compiler Build ID: CL-36424714
// Cuda compilation tools, release 13.0, V13.0.88
// Based on NVVM 20.0.0
//

.version 9.0
.target sm_100
.address_size 64

	// .globl	_Z7encryptPjS_

.visible .entry _Z7encryptPjS_(
	.param .u64 .ptr .align 1 _Z7encryptPjS__param_0,
	.param .u64 .ptr .align 1 _Z7encryptPjS__param_1
)
{
	.reg .b32 	%r<297>;
	.reg .b64 	%rd<7>;

	ld.param.u64 	%rd1, [_Z7encryptPjS__param_0];
	ld.param.u64 	%rd2, [_Z7encryptPjS__param_1];
	cvta.to.global.u64 	%rd3, %rd1;
	mov.u32 	%r1, %tid.x;
	shl.b32 	%r2, %r1, 1;
	mul.wide.u32 	%rd4, %r2, 4;
	add.s64 	%rd5, %rd3, %rd4;
	ld.global.u32 	%r3, [%rd5];
	ld.global.u32 	%r4, [%rd5+4];
	cvta.to.global.u64 	%rd6, %rd2;
	ld.global.u32 	%r5, [%rd6+12];
	ld.global.u32 	%r6, [%rd6+8];
	ld.global.u32 	%r7, [%rd6+4];
	ld.global.u32 	%r8, [%rd6];
	shl.b32 	%r9, %r4, 4;
	add.s32 	%r10, %r9, %r8;
	add.s32 	%r11, %r4, -1640531527;
	shr.u32 	%r12, %r4, 5;
	add.s32 	%r13, %r12, %r7;
	xor.b32  	%r14, %r11, %r13;
	xor.b32  	%r15, %r14, %r10;
	add.s32 	%r16, %r15, %r3;
	shl.b32 	%r17, %r16, 4;
	add.s32 	%r18, %r17, %r6;
	add.s32 	%r19, %r16, -1640531527;
	shr.u32 	%r20, %r16, 5;
	add.s32 	%r21, %r20, %r5;
	xor.b32  	%r22, %r19, %r21;
	xor.b32  	%r23, %r22, %r18;
	add.s32 	%r24, %r23, %r4;
	shl.b32 	%r25, %r24, 4;
	add.s32 	%r26, %r25, %r8;
	add.s32 	%r27, %r24, 1013904242;
	shr.u32 	%r28, %r24, 5;
	add.s32 	%r29, %r28, %r7;
	xor.b32  	%r30, %r27, %r29;
	xor.b32  	%r31, %r30, %r26;
	add.s32 	%r32, %r31, %r16;
	shl.b32 	%r33, %r32, 4;
	add.s32 	%r34, %r33, %r6;
	add.s32 	%r35, %r32, 1013904242;
	shr.u32 	%r36, %r32, 5;
	add.s32 	%r37, %r36, %r5;
	xor.b32  	%r38, %r35, %r37;
	xor.b32  	%r39, %r38, %r34;
	add.s32 	%r40, %r39, %r24;
	shl.b32 	%r41, %r40, 4;
	add.s32 	%r42, %r41, %r8;
	add.s32 	%r43, %r40, -626627285;
	xor.b32  	%r44, %r42, %r43;
	shr.u32 	%r45, %r40, 5;
	add.s32 	%r46, %r45, %r7;
	xor.b32  	%r47, %r44, %r46;
	add.s32 	%r48, %r47, %r32;
	shl.b32 	%r49, %r48, 4;
	add.s32 	%r50, %r49, %r6;
	add.s32 	%r51, %r48, -626627285;
	xor.b32  	%r52, %r50, %r51;
	shr.u32 	%r53, %r48, 5;
	add.s32 	%r54, %r53, %r5;
	xor.b32  	%r55, %r52, %r54;
	add.s32 	%r56, %r55, %r40;
	shl.b32 	%r57, %r56, 4;
	add.s32 	%r58, %r57, %r8;
	add.s32 	%r59, %r56, 2027808484;
	xor.b32  	%r60, %r58, %r59;
	shr.u32 	%r61, %r56, 5;
	add.s32 	%r62, %r61, %r7;
	xor.b32  	%r63, %r60, %r62;
	add.s32 	%r64, %r63, %r48;
	shl.b32 	%r65, %r64, 4;
	add.s32 	%r66, %r65, %r6;
	add.s32 	%r67, %r64, 2027808484;
	xor.b32  	%r68, %r66, %r67;
	shr.u32 	%r69, %r64, 5;
	add.s32 	%r70, %r69, %r5;
	xor.b32  	%r71, %r68, %r70;
	add.s32 	%r72, %r71, %r56;
	shl.b32 	%r73, %r72, 4;
	add.s32 	%r74, %r73, %r8;
	add.s32 	%r75, %r72, 387276957;
	xor.b32  	%r76, %r74, %r75;
	shr.u32 	%r77, %r72, 5;
	add.s32 	%r78, %r77, %r7;
	xor.b32  	%r79, %r76, %r78;
	add.s32 	%r80, %r79, %r64;
	shl.b32 	%r81, %r80, 4;
	add.s32 	%r82, %r81, %r6;
	add.s32 	%r83, %r80, 387276957;
	xor.b32  	%r84, %r82, %r83;
	shr.u32 	%r85, %r80, 5;
	add.s32 	%r86, %r85, %r5;
	xor.b32  	%r87, %r84, %r86;
	add.s32 	%r88, %r87, %r72;
	shl.b32 	%r89, %r88, 4;
	add.s32 	%r90, %r89, %r8;
	add.s32 	%r91, %r88, -1253254570;
	xor.b32  	%r92, %r90, %r91;
	shr.u32 	%r93, %r88, 5;
	add.s32 	%r94, %r93, %r7;
	xor.b32  	%r95, %r92, %r94;
	add.s32 	%r96, %r95, %r80;
	shl.b32 	%r97, %r96, 4;
	add.s32 	%r98, %r97, %r6;
	add.s32 	%r99, %r96, -1253254570;
	xor.b32  	%r100, %r98, %r99;
	shr.u32 	%r101, %r96, 5;
	add.s32 	%r102, %r101, %r5;
	xor.b32  	%r103, %r100, %r102;
	add.s32 	%r104, %r103, %r88;
	shl.b32 	%r105, %r104, 4;
	add.s32 	%r106, %r105, %r8;
	add.s32 	%r107, %r104, 1401181199;
	xor.b32  	%r108, %r106, %r107;
	shr.u32 	%r109, %r104, 5;
	add.s32 	%r110, %r109, %r7;
	xor.b32  	%r111, %r108, %r110;
	add.s32 	%r112, %r111, %r96;
	shl.b32 	%r113, %r112, 4;
	add.s32 	%r114, %r113, %r6;
	add.s32 	%r115, %r112, 1401181199;
	xor.b32  	%r116, %r114, %r115;
	shr.u32 	%r117, %r112, 5;
	add.s32 	%r118, %r117, %r5;
	xor.b32  	%r119, %r116, %r118;
	add.s32 	%r120, %r119, %r104;
	shl.b32 	%r121, %r120, 4;
	add.s32 	%r122, %r121, %r8;
	add.s32 	%r123, %r120, -239350328;
	xor.b32  	%r124, %r122, %r123;
	shr.u32 	%r125, %r120, 5;
	add.s32 	%r126, %r125, %r7;
	xor.b32  	%r127, %r124, %r126;
	add.s32 	%r128, %r127, %r112;
	shl.b32 	%r129, %r128, 4;
	add.s32 	%r130, %r129, %r6;
	add.s32 	%r131, %r128, -239350328;
	xor.b32  	%r132, %r130, %r131;
	shr.u32 	%r133, %r128, 5;
	add.s32 	%r134, %r133, %r5;
	xor.b32  	%r135, %r132, %r134;
	add.s32 	%r136, %r135, %r120;
	shl.b32 	%r137, %r136, 4;
	add.s32 	%r138, %r137, %r8;
	add.s32 	%r139, %r136, -1879881855;
	xor.b32  	%r140, %r138, %r139;
	shr.u32 	%r141, %r136, 5;
	add.s32 	%r142, %r141, %r7;
	xor.b32  	%r143, %r140, %r142;
	add.s32 	%r144, %r143, %r128;
	shl.b32 	%r145, %r144, 4;
	add.s32 	%r146, %r145, %r6;
	add.s32 	%r147, %r144, -1879881855;
	xor.b32  	%r148, %r146, %r147;
	shr.u32 	%r149, %r144, 5;
	add.s32 	%r150, %r149, %r5;
	xor.b32  	%r151, %r148, %r150;
	add.s32 	%r152, %r151, %r136;
	shl.b32 	%r153, %r152, 4;
	add.s32 	%r154, %r153, %r8;
	add.s32 	%r155, %r152, 774553914;
	xor.b32  	%r156, %r154, %r155;
	shr.u32 	%r157, %r152, 5;
	add.s32 	%r158, %r157, %r7;
	xor.b32  	%r159, %r156, %r158;
	add.s32 	%r160, %r159, %r144;
	shl.b32 	%r161, %r160, 4;
	add.s32 	%r162, %r161, %r6;
	add.s32 	%r163, %r160, 774553914;
	xor.b32  	%r164, %r162, %r163;
	shr.u32 	%r165, %r160, 5;
	add.s32 	%r166, %r165, %r5;
	xor.b32  	%r167, %r164, %r166;
	add.s32 	%r168, %r167, %r152;
	shl.b32 	%r169, %r168, 4;
	add.s32 	%r170, %r169, %r8;
	add.s32 	%r171, %r168, -865977613;
	xor.b32  	%r172, %r170, %r171;
	shr.u32 	%r173, %r168, 5;
	add.s32 	%r174, %r173, %r7;
	xor.b32  	%r175, %r172, %r174;
	add.s32 	%r176, %r175, %r160;
	shl.b32 	%r177, %r176, 4;
	add.s32 	%r178, %r177, %r6;
	add.s32 	%r179, %r176, -865977613;
	xor.b32  	%r180, %r178, %r179;
	shr.u32 	%r181, %r176, 5;
	add.s32 	%r182, %r181, %r5;
	xor.b32  	%r183, %r180, %r182;
	add.s32 	%r184, %r183, %r168;
	shl.b32 	%r185, %r184, 4;
	add.s32 	%r186, %r185, %r8;
	add.s32 	%r187, %r184, 1788458156;
	xor.b32  	%r188, %r186, %r187;
	shr.u32 	%r189, %r184, 5;
	add.s32 	%r190, %r189, %r7;
	xor.b32  	%r191, %r188, %r190;
	add.s32 	%r192, %r191, %r176;
	shl.b32 	%r193, %r192, 4;
	add.s32 	%r194, %r193, %r6;
	add.s32 	%r195, %r192, 1788458156;
	xor.b32  	%r196, %r194, %r195;
	shr.u32 	%r197, %r192, 5;
	add.s32 	%r198, %r197, %r5;
	xor.b32  	%r199, %r196, %r198;
	add.s32 	%r200, %r199, %r184;
	shl.b32 	%r201, %r200, 4;
	add.s32 	%r202, %r201, %r8;
	add.s32 	%r203, %r200, 147926629;
	xor.b32  	%r204, %r202, %r203;
	shr.u32 	%r205, %r200, 5;
	add.s32 	%r206, %r205, %r7;
	xor.b32  	%r207, %r204, %r206;
	add.s32 	%r208, %r207, %r192;
	shl.b32 	%r209, %r208, 4;
	add.s32 	%r210, %r209, %r6;
	add.s32 	%r211, %r208, 147926629;
	xor.b32  	%r212, %r210, %r211;
	shr.u32 	%r213, %r208, 5;
	add.s32 	%r214, %r213, %r5;
	xor.b32  	%r215, %r212, %r214;
	add.s32 	%r216, %r215, %r200;
	shl.b32 	%r217, %r216, 4;
	add.s32 	%r218, %r217, %r8;
	add.s32 	%r219, %r216, -1492604898;
	xor.b32  	%r220, %r218, %r219;
	shr.u32 	%r221, %r216, 5;
	add.s32 	%r222, %r221, %r7;
	xor.b32  	%r223, %r220, %r222;
	add.s32 	%r224, %r223, %r208;
	shl.b32 	%r225, %r224, 4;
	add.s32 	%r226, %r225, %r6;
	add.s32 	%r227, %r224, -1492604898;
	xor.b32  	%r228, %r226, %r227;
	shr.u32 	%r229, %r224, 5;
	add.s32 	%r230, %r229, %r5;
	xor.b32  	%r231, %r228, %r230;
	add.s32 	%r232, %r231, %r216;
	shl.b32 	%r233, %r232, 4;
	add.s32 	%r234, %r233, %r8;
	add.s32 	%r235, %r232, 1161830871;
	xor.b32  	%r236, %r234, %r235;
	shr.u32 	%r237, %r232, 5;
	add.s32 	%r238, %r237, %r7;
	xor.b32  	%r239, %r236, %r238;
	add.s32 	%r240, %r239, %r224;
	shl.b32 	%r241, %r240, 4;
	add.s32 	%r242, %r241, %r6;
	add.s32 	%r243, %r240, 1161830871;
	xor.b32  	%r244, %r242, %r243;
	shr.u32 	%r245, %r240, 5;
	add.s32 	%r246, %r245, %r5;
	xor.b32  	%r247, %r244, %r246;
	add.s32 	%r248, %r247, %r232;
	shl.b32 	%r249, %r248, 4;
	add.s32 	%r250, %r249, %r8;
	add.s32 	%r251, %r248, -478700656;
	xor.b32  	%r252, %r250, %r251;
	shr.u32 	%r253, %r248, 5;
	add.s32 	%r254, %r253, %r7;
	xor.b32  	%r255, %r252, %r254;
	add.s32 	%r256, %r255, %r240;
	shl.b32 	%r257, %r256, 4;
	add.s32 	%r258, %r257, %r6;
	add.s32 	%r259, %r256, -478700656;
	xor.b32  	%r260, %r258, %r259;
	shr.u32 	%r261, %r256, 5;
	add.s32 	%r262, %r261, %r5;
	xor.b32  	%r263, %r260, %r262;
	add.s32 	%r264, %r263, %r248;
	shl.b32 	%r265, %r264, 4;
	add.s32 	%r266, %r265, %r8;
	add.s32 	%r267, %r264, -2119232183;
	xor.b32  	%r268, %r266, %r267;
	shr.u32 	%r269, %r264, 5;
	add.s32 	%r270, %r269, %r7;
	xor.b32  	%r271, %r268, %r270;
	add.s32 	%r272, %r271, %r256;
	shl.b32 	%r273, %r272, 4;
	add.s32 	%r274, %r273, %r6;
	add.s32 	%r275, %r272, -2119232183;
	xor.b32  	%r276, %r274, %r275;
	shr.u32 	%r277, %r272, 5;
	add.s32 	%r278, %r277, %r5;
	xor.b32  	%r279, %r276, %r278;
	add.s32 	%r280, %r279, %r264;
	shl.b32 	%r281, %r280, 4;
	add.s32 	%r282, %r281, %r8;
	add.s32 	%r283, %r280, 535203586;
	xor.b32  	%r284, %r282, %r283;
	shr.u32 	%r285, %r280, 5;
	add.s32 	%r286, %r285, %r7;
	xor.b32  	%r287, %r284, %r286;
	add.s32 	%r288, %r287, %r272;
	shl.b32 	%r289, %r288, 4;
	add.s32 	%r290, %r289, %r6;
	add.s32 	%r291, %r288, 535203586;
	xor.b32  	%r292, %r290, %r291;
	shr.u32 	%r293, %r288, 5;
	add.s32 	%r294, %r293, %r5;
	xor.b32  	%r295, %r292, %r294;
	add.s32 	%r296, %r295, %r280;
	st.global.u32 	[%rd5], %r288;
	st.global.u32 	[%rd5+4], %r296;
	ret;

}


// ===== COMPILED SASS (sm_100) =====

	.target	sm_100

	.elftype	@"ET_EXEC"


//--------------------- .note.nv.tkinfo           --------------------------
	.section	.note.nv.tkinfo,"",@"SHT_NOTE"
	.sectionflags	@"SHF_NOTE_NV_TKINFO"
	.tkinfo
        /*0018*/ 	.word	0x00000002
        /*0030*/ 	.string	""
        /*0030*/ 	.string	"ptxas"
        /*0030*/ 	.string	"Cuda compilation tools, release 13.0, V13.0.88"
        /*0030*/ 	.string	"Build cuda_13.0.r13.0/compiler.36424714_0"
        /*0030*/ 	.string	"-arch sm_100 -m 64 "



//--------------------- .note.nv.cuinfo           --------------------------
	.section	.note.nv.cuinfo,"",@"SHT_NOTE"
	.sectionflags	@"SHF_NOTE_NV_CUINFO"
        /*0018*/ 	.short	0x0002
        /*001a*/ 	.short	0x0064
        /*001c*/ 	.short	0x0082
	.zero		2


//--------------------- .nv.info                  --------------------------
	.section	.nv.info,"",@"SHT_CUDA_INFO"
	.align	4


	//----- nvinfo : EIATTR_REGCOUNT
	.align		4
        /*0000*/ 	.byte	0x04, 0x2f
        /*0002*/ 	.short	(.L_1 - .L_0)
	.align		4
.L_0:
        /*0004*/ 	.word	index@(_Z7encryptPjS_)
        /*0008*/ 	.word	0x00000010


	//----- nvinfo : EIATTR_FRAME_SIZE
	.align		4
.L_1:
        /*000c*/ 	.byte	0x04, 0x11
        /*000e*/ 	.short	(.L_3 - .L_2)
	.align		4
.L_2:
        /*0010*/ 	.word	index@(_Z7encryptPjS_)
        /*0014*/ 	.word	0x00000000


	//----- nvinfo : EIATTR_MIN_STACK_SIZE
	.align		4
.L_3:
        /*0018*/ 	.byte	0x04, 0x12
        /*001a*/ 	.short	(.L_5 - .L_4)
	.align		4
.L_4:
        /*001c*/ 	.word	index@(_Z7encryptPjS_)
        /*0020*/ 	.word	0x00000000
.L_5:


//--------------------- .nv.compat                --------------------------
	.section	.nv.compat,"",@"SHT_CUDA_COMPAT_INFO"
	.align	4
        /*0000*/ 	.byte	0x02, 0x09, 0x00, 0x00, 0x02, 0x02, 0x01, 0x00, 0x02, 0x05, 0x05, 0x00, 0x03, 0x07, 0x01, 0x01
        /*0010*/ 	.byte	0x02, 0x03, 0x00, 0x00, 0x02, 0x06, 0x01, 0x00, 0x04, 0x0b, 0x08, 0x00, 0x09, 0x00, 0x00, 0x00
        /*0020*/ 	.byte	0x00, 0x00, 0x00, 0x00


//--------------------- .nv.info._Z7encryptPjS_   --------------------------
	.section	.nv.info._Z7encryptPjS_,"",@"SHT_CUDA_INFO"
	.sectionflags	@""
	.align	4


	//----- nvinfo : EIATTR_CUDA_API_VERSION
	.align		4
        /*0000*/ 	.byte	0x04, 0x37
        /*0002*/ 	.short	(.L_7 - .L_6)
.L_6:
        /*0004*/ 	.word	0x00000082


	//----- nvinfo : EIATTR_KPARAM_INFO
	.align		4
.L_7:
        /*0008*/ 	.byte	0x04, 0x17
        /*000a*/ 	.short	(.L_9 - .L_8)
.L_8:
        /*000c*/ 	.word	0x00000000
        /*0010*/ 	.short	0x0001
        /*0012*/ 	.short	0x0008
        /*0014*/ 	.byte	0x00, 0xf5, 0x21, 0x00


	//----- nvinfo : EIATTR_KPARAM_INFO
	.align		4
.L_9:
        /*0018*/ 	.byte	0x04, 0x17
        /*001a*/ 	.short	(.L_11 - .L_10)
.L_10:
        /*001c*/ 	.word	0x00000000
        /*0020*/ 	.short	0x0000
        /*0022*/ 	.short	0x0000
        /*0024*/ 	.byte	0x00, 0xf5, 0x21, 0x00


	//----- nvinfo : EIATTR_SPARSE_MMA_MASK
	.align		4
.L_11:
        /*0028*/ 	.byte	0x03, 0x50
        /*002a*/ 	.short	0x0000


	//----- nvinfo : EIATTR_MAXREG_COUNT
	.align		4
        /*002c*/ 	.byte	0x03, 0x1b
        /*002e*/ 	.short	0x00ff


	//----- nvinfo : EIATTR_MERCURY_ISA_VERSION
	.align		4
        /*0030*/ 	.byte	0x03, 0x5f
        /*0032*/ 	.short	0x0101


	//----- nvinfo : EIATTR_VRC_CTA_INIT_COUNT
	.align		4
        /*0034*/ 	.byte	0x02, 0x4a
	.zero		1
	.zero		1


	//----- nvinfo : EIATTR_EXIT_INSTR_OFFSETS
	.align		4
        /*0038*/ 	.byte	0x04, 0x1c
        /*003a*/ 	.short	(.L_13 - .L_12)


	//   ....[0]....
.L_12:
        /*003c*/ 	.word	0x00000c30


	//----- nvinfo : EIATTR_CBANK_PARAM_SIZE
	.align		4
.L_13:
        /*0040*/ 	.byte	0x03, 0x19
        /*0042*/ 	.short	0x0010


	//----- nvinfo : EIATTR_PARAM_CBANK
	.align		4
        /*0044*/ 	.byte	0x04, 0x0a
        /*0046*/ 	.short	(.L_15 - .L_14)
	.align		4
.L_14:
        /*0048*/ 	.word	index@(.nv.constant0._Z7encryptPjS_)
        /*004c*/ 	.short	0x0380
        /*004e*/ 	.short	0x0010


	//----- nvinfo : EIATTR_SW_WAR
	.align		4
.L_15:
        /*0050*/ 	.byte	0x04, 0x36
        /*0052*/ 	.short	(.L_17 - .L_16)
.L_16:
        /*0054*/ 	.word	0x00000008
.L_17:


//--------------------- .nv.callgraph             --------------------------
	.section	.nv.callgraph,"",@"SHT_CUDA_CALLGRAPH"
	.align	4
	.sectionentsize	8
	.align		4
        /*0000*/ 	.word	0x00000000
	.align		4
        /*0004*/ 	.word	0xffffffff
	.align		4
        /*0008*/ 	.word	0x00000000
	.align		4
        /*000c*/ 	.word	0xfffffffe
	.align		4
        /*0010*/ 	.word	0x00000000
	.align		4
        /*0014*/ 	.word	0xfffffffd
	.align		4
        /*0018*/ 	.word	0x00000000
	.align		4
        /*001c*/ 	.word	0xfffffffc


//--------------------- .text._Z7encryptPjS_      --------------------------
	.section	.text._Z7encryptPjS_,"ax",@progbits
	.align	128
        .global         _Z7encryptPjS_
        .type           _Z7encryptPjS_,@function
        .size           _Z7encryptPjS_,(.L_x_1 - _Z7encryptPjS_)
        .other          _Z7encryptPjS_,@"STO_CUDA_ENTRY STV_DEFAULT"
_Z7encryptPjS_:
.text._Z7encryptPjS_:
[----:B------:R-:W-:Y:S01]  /*0000*/  LDC R1, c[0x0][0x37c] ;  /* 0x0000df00ff017b82 */ /* 0x000fe20000000800 */
[----:B------:R-:W0:Y:S07]  /*0010*/  S2R R5, SR_TID.X ;  /* 0x0000000000057919 */ /* 0x000e2e0000002100 */
[----:B------:R-:W1:Y:S01]  /*0020*/  LDC.64 R2, c[0x0][0x380] ;  /* 0x0000e000ff027b82 */ /* 0x000e620000000a00 */
[----:B------:R-:W2:Y:S07]  /*0030*/  LDCU.64 UR4, c[0x0][0x358] ;  /* 0x00006b00ff0477ac */ /* 0x000eae0008000a00 */
[----:B------:R-:W2:Y:S01]  /*0040*/  LDC.64 R8, c[0x0][0x388] ;  /* 0x0000e200ff087b82 */ /* 0x000ea20000000a00 */
[----:B0-----:R-:W-:Y:S01]  /*0050*/  IMAD.SHL.U32 R5, R5, 0x2, RZ ;  /* 0x0000000205057824 */ /* 0x001fe200078e00ff */
[----:B--2---:R-:W2:Y:S03]  /*0060*/  LDG.E R4, desc[UR4][R8.64] ;  /* 0x0000000408047981 */ /* 0x004ea6000c1e1900 */
[----:B-1----:R-:W-:Y:S01]  /*0070*/  IMAD.WIDE.U32 R2, R5, 0x4, R2 ;  /* 0x0000000405027825 */ /* 0x002fe200078e0002 */
[----:B------:R-:W3:Y:S04]  /*0080*/  LDG.E R0, desc[UR4][R8.64+0x8] ;  /* 0x0000080408007981 */ /* 0x000ee8000c1e1900 */
[----:B------:R-:W2:Y:S04]  /*0090*/  LDG.E R10, desc[UR4][R2.64+0x4] ;  /* 0x00000404020a7981 */ /* 0x000ea8000c1e1900 */
[----:B------:R-:W4:Y:S04]  /*00a0*/  LDG.E R5, desc[UR4][R8.64+0x4] ;  /* 0x0000040408057981 */ /* 0x000f28000c1e1900 */
[----:B------:R-:W5:Y:S04]  /*00b0*/  LDG.E R7, desc[UR4][R2.64] ;  /* 0x0000000402077981 */ /* 0x000f68000c1e1900 */
[----:B------:R-:W3:Y:S01]  /*00c0*/  LDG.E R6, desc[UR4][R8.64+0xc] ;  /* 0x00000c0408067981 */ /* 0x000ee2000c1e1900 */
[----:B--2---:R-:W-:-:S02]  /*00d0*/  IMAD R11, R10, 0x10, R4 ;  /* 0x000000100a0b7824 */ /* 0x004fc400078e0204 */
[C---:B------:R-:W-:Y:S01]  /*00e0*/  VIADD R12, R10.reuse, 0x9e3779b9 ;  /* 0x9e3779b90a0c7836 */ /* 0x040fe20000000000 */
[----:B----4-:R-:W-:-:S04]  /*00f0*/  LEA.HI R13, R10, R5, RZ, 0x1b ;  /* 0x000000050a0d7211 */ /* 0x010fc800078fd8ff */
[----:B------:R-:W-:-:S05]  /*0100*/  LOP3.LUT R12, R11, R12, R13, 0x96, !PT ;  /* 0x0000000c0b0c7212 */ /* 0x000fca00078e960d */
[----:B-----5:R-:W-:-:S04]  /*0110*/  IMAD.IADD R7, R7, 0x1, R12 ;  /* 0x0000000107077824 */ /* 0x020fc800078e020c */
[C---:B---3--:R-:W-:Y:S01]  /*0120*/  IMAD R11, R7.reuse, 0x10, R0 ;  /* 0x00000010070b7824 */ /* 0x048fe200078e0200 */
[C---:B------:R-:W-:Y:S02]  /*0130*/  IADD3 R12, PT, PT, R7.reuse, -0x61c88647, RZ ;  /* 0x9e3779b9070c7810 */ /* 0x040fe40007ffe0ff */
[----:B------:R-:W-:-:S04]  /*0140*/  LEA.HI R13, R7, R6, RZ, 0x1b ;  /* 0x00000006070d7211 */ /* 0x000fc800078fd8ff */
[----:B------:R-:W-:-:S05]  /*0150*/  LOP3.LUT R11, R11, R12, R13, 0x96, !PT ;  /* 0x0000000c0b0b7212 */ /* 0x000fca00078e960d */
[----:B------:R-:W-:-:S04]  /*0160*/  IMAD.IADD R11, R10, 0x1, R11 ;  /* 0x000000010a0b7824 */ /* 0x000fc800078e020b */
[C---:B------:R-:W-:Y:S01]  /*0170*/  IMAD R8, R11.reuse, 0x10, R4 ;  /* 0x000000100b087824 */ /* 0x040fe200078e0204 */
[C---:B------:R-:W-:Y:S01]  /*0180*/  LEA.HI R10, R11.reuse, R5, RZ, 0x1b ;  /* 0x000000050b0a7211 */ /* 0x040fe200078fd8ff */
[----:B------:R-:W-:-:S05]  /*0190*/  VIADD R9, R11, 0x3c6ef372 ;  /* 0x3c6ef3720b097836 */ /* 0x000fca0000000000 */
[----:B------:R-:W-:-:S05]  /*01a0*/  LOP3.LUT R8, R8, R9, R10, 0x96, !PT ;  /* 0x0000000908087212 */ /* 0x000fca00078e960a */
[----:B------:R-:W-:-:S04]  /*01b0*/  IMAD.IADD R7, R7, 0x1, R8 ;  /* 0x0000000107077824 */ /* 0x000fc800078e0208 */
[C---:B------:R-:W-:Y:S01]  /*01c0*/  IMAD R8, R7.reuse, 0x10, R0 ;  /* 0x0000001007087824 */ /* 0x040fe200078e0200 */
[C---:B------:R-:W-:Y:S02]  /*01d0*/  IADD3 R9, PT, PT, R7.reuse, 0x3c6ef372, RZ ;  /* 0x3c6ef37207097810 */ /* 0x040fe40007ffe0ff */
        /* <DEDUP_REMOVED lines=48> */
[C---:B------:R-:W-:Y:S01]  /*04e0*/  VIADD R10, R7.reuse, 0x5384540f ;  /* 0x5384540f070a7836 */ /* 0x040fe20000000000 */
[C---:B------:R-:W-:Y:S02]  /*04f0*/  LEA R9, R7.reuse, R0, 0x4 ;  /* 0x0000000007097211 */ /* 0x040fe400078e20ff */
[----:B------:R-:W-:-:S04]  /*0500*/  LEA.HI R11, R7, R6, RZ, 0x1b ;  /* 0x00000006070b7211 */ /* 0x000fc800078fd8ff */
[----:B------:R-:W-:-:S05]  /*0510*/  LOP3.LUT R9, R11, R9, R10, 0x96, !PT ;  /* 0x000000090b097212 */ /* 0x000fca00078e960a */
[----:B------:R-:W-:-:S04]  /*0520*/  IMAD.IADD R9, R8, 0x1, R9 ;  /* 0x0000000108097824 */ /* 0x000fc800078e0209 */
[C---:B------:R-:W-:Y:S01]  /*0530*/  IMAD R8, R9.reuse, 0x10, R4 ;  /* 0x0000001009087824 */ /* 0x040fe200078e0204 */
[C---:B------:R-:W-:Y:S01]  /*0540*/  LEA.HI R10, R9.reuse, R5, RZ, 0x1b ;  /* 0x00000005090a7211 */ /* 0x040fe200078fd8ff */
[----:B------:R-:W-:-:S05]  /*0550*/  VIADD R11, R9, 0xf1bbcdc8 ;  /* 0xf1bbcdc8090b7836 */ /* 0x000fca0000000000 */
[----:B------:R-:W-:-:S04]  /*0560*/  LOP3.LUT R8, R10, R8, R11, 0x96, !PT ;  /* 0x000000080a087212 */ /* 0x000fc800078e960b */
[----:B------:R-:W-:-:S04]  /*0570*/  IADD3 R7, PT, PT, R7, R8, RZ ;  /* 0x0000000807077210 */ /* 0x000fc80007ffe0ff */
[C---:B------:R-:W-:Y:S01]  /*0580*/  LEA.HI R10, R7.reuse, R6, RZ, 0x1b ;  /* 0x00000006070a7211 */ /* 0x040fe200078fd8ff */
[C---:B------:R-:W-:Y:S02]  /*0590*/  IMAD R8, R7.reuse, 0x10, R0 ;  /* 0x0000001007087824 */ /* 0x040fe400078e0200 */
        /* <DEDUP_REMOVED lines=102> */
[----:B------:R-:W-:Y:S01]  /*0c00*/  IMAD.IADD R9, R9, 0x1, R0 ;  /* 0x0000000109097824 */ /* 0x000fe200078e0200 */
[----:B------:R-:W-:Y:S04]  /*0c10*/  STG.E desc[UR4][R2.64], R7 ;  /* 0x0000000702007986 */ /* 0x000fe8000c101904 */
[----:B------:R-:W-:Y:S01]  /*0c20*/  STG.E desc[UR4][R2.64+0x4], R9 ;  /* 0x0000040902007986 */ /* 0x000fe2000c101904 */
[----:B------:R-:W-:Y:S05]  /*0c30*/  EXIT ;  /* 0x000000000000794d */ /* 0x000fea0003800000 */
.L_x_0:
[----:B------:R-:W-:-:S00]  /*0c40*/  BRA `(.L_x_0) ;  /* 0xfffffffc00fc7947 */ /* 0x000fc0000383ffff */
[----:B------:R-:W-:-:S00]  /*0c50*/  NOP ;  /* 0x0000000000007918 */ /* 0x000fc00000000000 */
        /* <DEDUP_REMOVED lines=10> */
.L_x_1:


//--------------------- .nv.shared.reserved.0     --------------------------
	.section	.nv.shared.reserved.0,"aw",@nobits
	.weak		__nv_reservedSMEM_offset_0_alias
	.size		__nv_reservedSMEM_offset_0_alias, 0, 64
	.other		__nv_reservedSMEM_offset_0_alias,@"STO_CUDA_RESERVED_SHARED STV_DEFAULT"
__nv_reservedSMEM_offset_0_alias:
	.zero		0
	.zero		64


//--------------------- .nv.constant0._Z7encryptPjS_ --------------------------
	.section	.nv.constant0._Z7encryptPjS_,"a",@progbits
	.sectionflags	@""
	.align	4
.nv.constant0._Z7encryptPjS_:
	.zero		912


//--------------------- SYMBOLS --------------------------

	.type		.nv.reservedSmem.offset0,@object
	.size		.nv.reservedSmem.offset0,0x4
